	.headerflags	@"EF_CUDA_TEXMODE_UNIFIED EF_CUDA_64BIT_ADDRESS EF_CUDA_ACCELERATORS EF_CUDA_SM90 EF_CUDA_VIRTUAL_SM(EF_CUDA_SM90)"
	.elftype	@"ET_EXEC"


//--------------------- .nv.info                  --------------------------
	.section	.nv.info,"",@"SHT_CUDA_INFO"
	.align	4


	//----- nvinfo : EIATTR_REGCOUNT
	.align		4
        /*0000*/ 	.byte	0x04, 0x2f
        /*0002*/ 	.short	(.L_3 - .L_2)
	.align		4
.L_2:
        /*0004*/ 	.word	index@(triton_poi_fused__native_batch_norm_legit_no_training_add_mul_relu_7)
        /*0008*/ 	.word	0x00000040


	//----- nvinfo : EIATTR_MIN_STACK_SIZE
	.align		4
.L_3:
        /*000c*/ 	.byte	0x04, 0x12
        /*000e*/ 	.short	(.L_5 - .L_4)
	.align		4
.L_4:
        /*0010*/ 	.word	index@(triton_poi_fused__native_batch_norm_legit_no_training_add_mul_relu_7)
        /*0014*/ 	.word	0x00000000


	//----- nvinfo : EIATTR_FRAME_SIZE
	.align		4
.L_5:
        /*0018*/ 	.byte	0x04, 0x11
        /*001a*/ 	.short	(.L_7 - .L_6)
	.align		4
.L_6:
        /*001c*/ 	.word	index@(triton_poi_fused__native_batch_norm_legit_no_training_add_mul_relu_7)
        /*0020*/ 	.word	0x00000000


	//----- nvinfo : EIATTR_MIN_STACK_SIZE
	.align		4
.L_7:
        /*0024*/ 	.byte	0x04, 0x12
        /*0026*/ 	.short	(.L_9 - .L_8)
	.align		4
.L_8:
        /*0028*/ 	.word	index@(triton_poi_fused__native_batch_norm_legit_no_training_add_mul_relu_7)
        /*002c*/ 	.word	0x00000000
.L_9:


//--------------------- .nv.info.triton_poi_fused__native_batch_norm_legit_no_training_add_mul_relu_7 --------------------------
	.section	.nv.info.triton_poi_fused__native_batch_norm_legit_no_training_add_mul_relu_7,"",@"SHT_CUDA_INFO"
	.sectionflags	@""
	.align	4


	//----- nvinfo : EIATTR_CUDA_API_VERSION
	.align		4
        /*0000*/ 	.byte	0x04, 0x37
        /*0002*/ 	.short	(.L_11 - .L_10)
.L_10:
        /*0004*/ 	.word	0x0000007c


	//----- nvinfo : EIATTR_KPARAM_INFO
	.align		4
.L_11:
        /*0008*/ 	.byte	0x04, 0x17
        /*000a*/ 	.short	(.L_13 - .L_12)
.L_12:
        /*000c*/ 	.word	0x00000000
        /*0010*/ 	.short	0x000a
        /*0012*/ 	.short	0x004c
        /*0014*/ 	.byte	0x00, 0xf0, 0x11, 0x00


	//----- nvinfo : EIATTR_KPARAM_INFO
	.align		4
.L_13:
        /*0018*/ 	.byte	0x04, 0x17
        /*001a*/ 	.short	(.L_15 - .L_14)
.L_14:
        /*001c*/ 	.word	0x00000000
        /*0020*/ 	.short	0x0009
        /*0022*/ 	.short	0x0048
        /*0024*/ 	.byte	0x00, 0xf0, 0x11, 0x00


	//----- nvinfo : EIATTR_KPARAM_INFO
	.align		4
.L_15:
        /*0028*/ 	.byte	0x04, 0x17
        /*002a*/ 	.short	(.L_17 - .L_16)
.L_16:
        /*002c*/ 	.word	0x00000000
        /*0030*/ 	.short	0x0008
        /*0032*/ 	.short	0x0040
        /*0034*/ 	.byte	0x00, 0xf4, 0x21, 0x00


	//----- nvinfo : EIATTR_KPARAM_INFO
	.align		4
.L_17:
        /*0038*/ 	.byte	0x04, 0x17
        /*003a*/ 	.short	(.L_19 - .L_18)
.L_18:
        /*003c*/ 	.word	0x00000000
        /*0040*/ 	.short	0x0007
        /*0042*/ 	.short	0x0038
        /*0044*/ 	.byte	0x00, 0xf4, 0x21, 0x00


	//----- nvinfo : EIATTR_KPARAM_INFO
	.align		4
.L_19:
        /*0048*/ 	.byte	0x04, 0x17
        /*004a*/ 	.short	(.L_21 - .L_20)
.L_20:
        /*004c*/ 	.word	0x00000000
        /*0050*/ 	.short	0x0006
        /*0052*/ 	.short	0x0030
        /*0054*/ 	.byte	0x00, 0xf4, 0x21, 0x00


	//----- nvinfo : EIATTR_KPARAM_INFO
	.align		4
.L_21:
        /*0058*/ 	.byte	0x04, 0x17
        /*005a*/ 	.short	(.L_23 - .L_22)
.L_22:
        /*005c*/ 	.word	0x00000000
        /*0060*/ 	.short	0x0005
        /*0062*/ 	.short	0x0028
        /*0064*/ 	.byte	0x00, 0xf4, 0x21, 0x00


	//----- nvinfo : EIATTR_KPARAM_INFO
	.align		4
.L_23:
        /*0068*/ 	.byte	0x04, 0x17
        /*006a*/ 	.short	(.L_25 - .L_24)
.L_24:
        /*006c*/ 	.word	0x00000000
        /*0070*/ 	.short	0x0004
        /*0072*/ 	.short	0x0020
        /*0074*/ 	.byte	0x00, 0xf4, 0x21, 0x00


	//----- nvinfo : EIATTR_KPARAM_INFO
	.align		4
.L_25:
        /*0078*/ 	.byte	0x04, 0x17
        /*007a*/ 	.short	(.L_27 - .L_26)
.L_26:
        /*007c*/ 	.word	0x00000000
        /*0080*/ 	.short	0x0003
        /*0082*/ 	.short	0x0018
        /*0084*/ 	.byte	0x00, 0xf4, 0x21, 0x00


	//----- nvinfo : EIATTR_KPARAM_INFO
	.align		4
.L_27:
        /*0088*/ 	.byte	0x04, 0x17
        /*008a*/ 	.short	(.L_29 - .L_28)
.L_28:
        /*008c*/ 	.word	0x00000000
        /*0090*/ 	.short	0x0002
        /*0092*/ 	.short	0x0010
        /*0094*/ 	.byte	0x00, 0xf4, 0x21, 0x00


	//----- nvinfo : EIATTR_KPARAM_INFO
	.align		4
.L_29:
        /*0098*/ 	.byte	0x04, 0x17
        /*009a*/ 	.short	(.L_31 - .L_30)
.L_30:
        /*009c*/ 	.word	0x00000000
        /*00a0*/ 	.short	0x0001
        /*00a2*/ 	.short	0x0008
        /*00a4*/ 	.byte	0x00, 0xf4, 0x21, 0x00


	//----- nvinfo : EIATTR_KPARAM_INFO
	.align		4
.L_31:
        /*00a8*/ 	.byte	0x04, 0x17
        /*00aa*/ 	.short	(.L_33 - .L_32)
.L_32:
        /*00ac*/ 	.word	0x00000000
        /*00b0*/ 	.short	0x0000
        /*00b2*/ 	.short	0x0000
        /*00b4*/ 	.byte	0x00, 0xf4, 0x21, 0x00


	//----- nvinfo : EIATTR_SPARSE_MMA_MASK
	.align		4
.L_33:
        /*00b8*/ 	.byte	0x03, 0x50
        /*00ba*/ 	.short	0x0000


	//----- nvinfo : EIATTR_MAXREG_COUNT
	.align		4
        /*00bc*/ 	.byte	0x03, 0x1b
        /*00be*/ 	.short	0x00ff


	//----- nvinfo : EIATTR_EXIT_INSTR_OFFSETS
	.align		4
        /*00c0*/ 	.byte	0x04, 0x1c
        /*00c2*/ 	.short	(.L_35 - .L_34)


	//   ....[0]....
.L_34:
        /*00c4*/ 	.word	0x000016b0


	//   ....[1]....
        /*00c8*/ 	.word	0x00001700


	//----- nvinfo : EIATTR_REQNTID
	.align		4
.L_35:
        /*00cc*/ 	.byte	0x04, 0x10
        /*00ce*/ 	.short	(.L_37 - .L_36)
.L_36:
        /*00d0*/ 	.word	0x00000100
        /*00d4*/ 	.word	0x00000001
        /*00d8*/ 	.word	0x00000001


	//----- nvinfo : EIATTR_CBANK_PARAM_SIZE
	.align		4
.L_37:
        /*00dc*/ 	.byte	0x03, 0x19
        /*00de*/ 	.short	0x0050


	//----- nvinfo : EIATTR_PARAM_CBANK
	.align		4
        /*00e0*/ 	.byte	0x04, 0x0a
        /*00e2*/ 	.short	(.L_39 - .L_38)
	.align		4
.L_38:
        /*00e4*/ 	.word	index@(.nv.constant0.triton_poi_fused__native_batch_norm_legit_no_training_add_mul_relu_7)
        /*00e8*/ 	.short	0x0210
        /*00ea*/ 	.short	0x0050


	//----- nvinfo : EIATTR_SW_WAR
	.align		4
.L_39:
        /*00ec*/ 	.byte	0x04, 0x36
        /*00ee*/ 	.short	(.L_41 - .L_40)
.L_40:
        /*00f0*/ 	.word	0x00000008
.L_41:


//--------------------- .nv.callgraph             --------------------------
	.section	.nv.callgraph,"",@"SHT_CUDA_CALLGRAPH"
	.align	4
	.sectionentsize	8
	.align		4
        /*0000*/ 	.word	0x00000000
	.align		4
        /*0004*/ 	.word	0xffffffff
	.align		4
        /*0008*/ 	.word	0x00000000
	.align		4
        /*000c*/ 	.word	0xfffffffe
	.align		4
        /*0010*/ 	.word	0x00000000
	.align		4
        /*0014*/ 	.word	0xfffffffd
	.align		4
        /*0018*/ 	.word	0x00000000
	.align		4
        /*001c*/ 	.word	0xfffffffc


//--------------------- .nv.constant4             --------------------------
	.section	.nv.constant4,"a",@progbits
	.align	8
	.align		8
.nv.constant4:
        /*0000*/ 	.dword	_$_str
	.align		8
        /*0008*/ 	.dword	_$_str_$_2


//--------------------- .text.triton_poi_fused__native_batch_norm_legit_no_training_add_mul_relu_7 --------------------------
	.section	.text.triton_poi_fused__native_batch_norm_legit_no_training_add_mul_relu_7,"ax",@progbits
	.sectionflags	@"SHF_BARRIERS=1"
	.align	128
        .global         triton_poi_fused__native_batch_norm_legit_no_training_add_mul_relu_7
        .type           triton_poi_fused__native_batch_norm_legit_no_training_add_mul_relu_7,@function
        .size           triton_poi_fused__native_batch_norm_legit_no_training_add_mul_relu_7,(.L_x_1 - triton_poi_fused__native_batch_norm_legit_no_training_add_mul_relu_7)
        .other          triton_poi_fused__native_batch_norm_legit_no_training_add_mul_relu_7,@"STO_CUDA_ENTRY STV_DEFAULT"
triton_poi_fused__native_batch_norm_legit_no_training_add_mul_relu_7:
.text.triton_poi_fused__native_batch_norm_legit_no_training_add_mul_relu_7:
[----:B------:R-:W0:Y:S01]  /*0000*/  LDC R1, c[0x0][0x28] ;  /* 0x00000a00ff017b82 */ /* 0x000e220000000800 */
[----:B------:R-:W1:Y:S07]  /*0010*/  S2R R0, SR_TID.X ;  /* 0x0000000000007919 */ /* 0x000e6e0000002100 */
[----:B------:R-:W2:Y:S01]  /*0020*/  LDC.64 R60, c[0x0][0x210] ;  /* 0x00008400ff3c7b82 */ /* 0x000ea20000000a00 */
[----:B------:R-:W-:Y:S02]  /*0030*/  CS2R R8, SRZ ;  /* 0x0000000000087805 */ /* 0x000fe4000001ff00 */
[----:B------:R-:W-:Y:S01]  /*0040*/  CS2R R10, SRZ ;  /* 0x00000000000a7805 */ /* 0x000fe2000001ff00 */
[----:B------:R-:W3:Y:S01]  /*0050*/  S2R R7, SR_CTAID.X ;  /* 0x0000000000077919 */ /* 0x000ee20000002500 */
[----:B------:R-:W-:-:S02]  /*0060*/  CS2R R24, SRZ ;  /* 0x0000000000187805 */ /* 0x000fc4000001ff00 */
[----:B------:R-:W-:Y:S01]  /*0070*/  CS2R R26, SRZ ;  /* 0x00000000001a7805 */ /* 0x000fe2000001ff00 */
[----:B------:R-:W-:Y:S01]  /*0080*/  ULDC.64 UR6, c[0x0][0x208] ;  /* 0x0000820000067ab9 */ /* 0x000fe20000000a00 */
[----:B------:R-:W4:Y:S01]  /*0090*/  S2R R3, SR_CTAID.Y ;  /* 0x0000000000037919 */ /* 0x000f220000002600 */
[----:B------:R-:W5:Y:S08]  /*00a0*/  LDC.64 R58, c[0x0][0x218] ;  /* 0x00008600ff3a7b82 */ /* 0x000f700000000a00 */
[----:B------:R-:W5:Y:S08]  /*00b0*/  LDC.64 R36, c[0x0][0x228] ;  /* 0x00008a00ff247b82 */ /* 0x000f700000000a00 */
[----:B------:R-:W5:Y:S01]  /*00c0*/  LDC.64 R56, c[0x0][0x220] ;  /* 0x00008800ff387b82 */ /* 0x000f620000000a00 */
[----:B-1----:R-:W-:-:S02]  /*00d0*/  SHF.R.U32.HI R4, RZ, 0x2, R0 ;  /* 0x00000002ff047819 */ /* 0x002fc40000011600 */
[----:B------:R-:W-:Y:S02]  /*00e0*/  SHF.L.U32 R2, R0, 0x2, RZ ;  /* 0x0000000200027819 */ /* 0x000fe400000006ff */
[----:B---3--:R-:W-:Y:S02]  /*00f0*/  SHF.L.U32 R7, R7, 0x4, RZ ;  /* 0x0000000407077819 */ /* 0x008fe400000006ff */
[----:B------:R-:W-:Y:S02]  /*0100*/  SGXT.U32 R4, R4, 0x6 ;  /* 0x000000060404781a */ /* 0x000fe40000000000 */
[----:B------:R-:W-:Y:S02]  /*0110*/  LOP3.LUT R33, R7, 0xc, R2, 0xf8, !PT ;  /* 0x0000000c07217812 */ /* 0x000fe400078ef802 */
[----:B----4-:R-:W-:Y:S02]  /*0120*/  PRMT R4, R4, 0x6540, R3 ;  /* 0x0000654004047816 */ /* 0x010fe40000000003 */
[----:B------:R-:W-:-:S03]  /*0130*/  ISETP.GE.AND P3, PT, R33, 0x800, PT ;  /* 0x000008002100780c */ /* 0x000fc60003f66270 */
[----:B------:R-:W-:-:S04]  /*0140*/  IMAD R43, R4, 0x800, R33 ;  /* 0x00000800042b7824 */ /* 0x000fc800078e0221 */
[----:B--2---:R-:W-:-:S04]  /*0150*/  IMAD.WIDE R12, R43, 0x4, R60 ;  /* 0x000000042b0c7825 */ /* 0x004fc800078e023c */
[C---:B-----5:R-:W-:Y:S02]  /*0160*/  IMAD.WIDE R14, R43.reuse, 0x4, R58 ;  /* 0x000000042b0e7825 */ /* 0x060fe400078e023a */
[----:B------:R1:W2:Y:S04]  /*0170*/  @!P3 LDG.E.EL.128 R8, desc[UR6][R12.64] ;  /* 0x000000060c08b981 */ /* 0x0002a8000c2e1d00 */
[----:B------:R3:W2:Y:S01]  /*0180*/  @!P3 LDG.E.EL.128 R24, desc[UR6][R14.64] ;  /* 0x000000060e18b981 */ /* 0x0006a2000c2e1d00 */
[----:B------:R-:W-:Y:S01]  /*0190*/  IADD3 R49, R43, 0x20000, RZ ;  /* 0x000200002b317810 */ /* 0x000fe20007ffe0ff */
[----:B------:R-:W-:Y:S01]  /*01a0*/  VIADD R55, R43, 0x40000 ;  /* 0x000400002b377836 */ /* 0x000fe20000000000 */
[----:B------:R-:W-:Y:S02]  /*01b0*/  IADD3 R35, R43, 0x60000, RZ ;  /* 0x000600002b237810 */ /* 0x000fe40007ffe0ff */
[----:B------:R-:W-:-:S02]  /*01c0*/  CS2R R16, SRZ ;  /* 0x0000000000107805 */ /* 0x000fc4000001ff00 */
[----:B------:R-:W-:Y:S01]  /*01d0*/  CS2R R18, SRZ ;  /* 0x0000000000127805 */ /* 0x000fe2000001ff00 */
[--C-:B0-----:R-:W-:Y:S01]  /*01e0*/  IMAD.WIDE R38, R43, 0x4, R36.reuse ;  /* 0x000000042b267825 */ /* 0x101fe200078e0224 */
[----:B------:R-:W-:Y:S02]  /*01f0*/  CS2R R20, SRZ ;  /* 0x0000000000147805 */ /* 0x000fe4000001ff00 */
[----:B------:R-:W-:Y:S02]  /*0200*/  CS2R R22, SRZ ;  /* 0x0000000000167805 */ /* 0x000fe4000001ff00 */
[----:B-1----:R-:W-:Y:S01]  /*0210*/  CS2R R12, SRZ ;  /* 0x00000000000c7805 */ /* 0x002fe2000001ff00 */
[----:B------:R-:W-:Y:S01]  /*0220*/  IMAD.WIDE R50, R49, 0x4, R36 ;  /* 0x0000000431327825 */ /* 0x000fe200078e0224 */
[----:B---3--:R-:W-:Y:S02]  /*0230*/  CS2R R14, SRZ ;  /* 0x00000000000e7805 */ /* 0x008fe4000001ff00 */
[----:B------:R-:W-:-:S02]  /*0240*/  CS2R R28, SRZ ;  /* 0x00000000001c7805 */ /* 0x000fc4000001ff00 */
[----:B------:R-:W-:Y:S01]  /*0250*/  CS2R R30, SRZ ;  /* 0x00000000001e7805 */ /* 0x000fe2000001ff00 */
[--C-:B------:R-:W-:Y:S01]  /*0260*/  IMAD.WIDE R40, R55, 0x4, R36.reuse ;  /* 0x0000000437287825 */ /* 0x100fe200078e0224 */
[----:B------:R-:W3:Y:S03]  /*0270*/  @!P3 LDG.E.EL.128 R20, desc[UR6][R38.64] ;  /* 0x000000062614b981 */ /* 0x000ee6000c2e1d00 */
[----:B------:R-:W-:Y:S01]  /*0280*/  IMAD.WIDE R36, R35, 0x4, R36 ;  /* 0x0000000423247825 */ /* 0x000fe200078e0224 */
[----:B------:R-:W4:Y:S03]  /*0290*/  @!P3 LDG.E.EL.128 R12, desc[UR6][R50.64] ;  /* 0x00000006320cb981 */ /* 0x000f26000c2e1d00 */
[----:B------:R-:W-:Y:S01]  /*02a0*/  IMAD.WIDE R46, R55, 0x4, R60 ;  /* 0x00000004372e7825 */ /* 0x000fe200078e023c */
[----:B------:R0:W5:Y:S03]  /*02b0*/  @!P3 LDG.E.EL.128 R16, desc[UR6][R36.64] ;  /* 0x000000062410b981 */ /* 0x000166000c2e1d00 */
[--C-:B------:R-:W-:Y:S01]  /*02c0*/  IMAD.WIDE R44, R49, 0x4, R58.reuse ;  /* 0x00000004312c7825 */ /* 0x100fe200078e023a */
[----:B------:R-:W3:Y:S03]  /*02d0*/  @!P3 LDG.E.EL.128 R28, desc[UR6][R40.64] ;  /* 0x00000006281cb981 */ /* 0x000ee6000c2e1d00 */
[----:B------:R-:W-:-:S04]  /*02e0*/  IMAD.WIDE R52, R55, 0x4, R58 ;  /* 0x0000000437347825 */ /* 0x000fc800078e023a */
[----:B0-----:R-:W-:-:S04]  /*02f0*/  IMAD.WIDE R36, R49, 0x4, R60 ;  /* 0x0000000431247825 */ /* 0x001fc800078e023c */
[----:B------:R-:W-:-:S04]  /*0300*/  IMAD.WIDE R42, R43, 0x4, R56 ;  /* 0x000000042b2a7825 */ /* 0x000fc800078e0238 */
[----:B------:R-:W-:-:S04]  /*0310*/  IMAD.WIDE R48, R49, 0x4, R56 ;  /* 0x0000000431307825 */ /* 0x000fc800078e0238 */
[----:B------:R-:W-:-:S04]  /*0320*/  IMAD.WIDE R54, R55, 0x4, R56 ;  /* 0x0000000437367825 */ /* 0x000fc800078e0238 */
[----:B------:R-:W-:-:S04]  /*0330*/  IMAD.WIDE R60, R35, 0x4, R60 ;  /* 0x00000004233c7825 */ /* 0x000fc800078e023c */
[----:B------:R-:W-:-:S04]  /*0340*/  IMAD.WIDE R58, R35, 0x4, R58 ;  /* 0x00000004233a7825 */ /* 0x000fc800078e023a */
[----:B------:R-:W-:-:S04]  /*0350*/  IMAD.WIDE R56, R35, 0x4, R56 ;  /* 0x0000000423387825 */ /* 0x000fc800078e0238 */
[----:B--2---:R-:W-:Y:S01]  /*0360*/  FADD R5, R24, R8 ;  /* 0x0000000818057221 */ /* 0x004fe20000000000 */
[----:B------:R-:W-:Y:S01]  /*0370*/  FADD R4, R25, R9 ;  /* 0x0000000919047221 */ /* 0x000fe20000000000 */
[----:B------:R-:W-:Y:S01]  /*0380*/  FADD R9, R26, R10 ;  /* 0x0000000a1a097221 */ /* 0x000fe20000000000 */
[----:B------:R-:W0:Y:S01]  /*0390*/  LDC.64 R24, c[0x0][0x230] ;  /* 0x00008c00ff187b82 */ /* 0x000e220000000a00 */
[----:B------:R-:W-:Y:S01]  /*03a0*/  FADD R6, R27, R11 ;  /* 0x0000000b1b067221 */ /* 0x000fe20000000000 */
[----:B------:R-:W-:Y:S01]  /*03b0*/  CS2R R26, SRZ ;  /* 0x00000000001a7805 */ /* 0x000fe2000001ff00 */
[----:B0-----:R-:W-:Y:S01]  /*03c0*/  IMAD.WIDE R34, R33, 0x4, R24 ;  /* 0x0000000421227825 */ /* 0x001fe200078e0218 */
[----:B------:R-:W-:-:S06]  /*03d0*/  CS2R R24, SRZ ;  /* 0x0000000000187805 */ /* 0x000fcc000001ff00 */
[----:B------:R0:W3:Y:S01]  /*03e0*/  @!P3 LDG.E.EL.128 R24, desc[UR6][R34.64] ;  /* 0x000000062218b981 */ /* 0x0000e2000c2e1d00 */
[----:B------:R-:W-:Y:S02]  /*03f0*/  CS2R R32, SRZ ;  /* 0x0000000000207805 */ /* 0x000fe4000001ff00 */
[----:B0-----:R-:W-:-:S06]  /*0400*/  CS2R R34, SRZ ;  /* 0x0000000000227805 */ /* 0x001fcc000001ff00 */
[----:B------:R-:W2:Y:S01]  /*0410*/  @!P3 LDG.E.EL.128 R32, desc[UR6][R36.64] ;  /* 0x000000062420b981 */ /* 0x000ea2000c2e1d00 */
[C---:B---3--:R-:W-:Y:S01]  /*0420*/  FADD R23, -R27.reuse, R23 ;  /* 0x000000171b177221 */ /* 0x048fe20000000100 */
[C---:B------:R-:W-:Y:S01]  /*0430*/  FADD R31, -R27.reuse, R31 ;  /* 0x0000001f1b1f7221 */ /* 0x040fe20000000100 */
[C---:B-----5:R-:W-:Y:S01]  /*0440*/  FADD R19, -R27.reuse, R19 ;  /* 0x000000131b137221 */ /* 0x060fe20000000100 */
[----:B----4-:R-:W-:Y:S01]  /*0450*/  FADD R8, -R27, R15 ;  /* 0x0000000f1b087221 */ /* 0x010fe20000000100 */
[C---:B------:R-:W-:Y:S01]  /*0460*/  FADD R22, -R26.reuse, R22 ;  /* 0x000000161a167221 */ /* 0x040fe20000000100 */
[C---:B------:R-:W-:Y:S01]  /*0470*/  FADD R30, -R26.reuse, R30 ;  /* 0x0000001e1a1e7221 */ /* 0x040fe20000000100 */
[C---:B------:R-:W-:Y:S01]  /*0480*/  FADD R18, -R26.reuse, R18 ;  /* 0x000000121a127221 */ /* 0x040fe20000000100 */
[----:B------:R-:W-:Y:S01]  /*0490*/  FADD R10, -R26, R14 ;  /* 0x0000000e1a0a7221 */ /* 0x000fe20000000100 */
        /* <DEDUP_REMOVED lines=8> */
[----:B------:R-:W-:-:S02]  /*0520*/  CS2R R24, SRZ ;  /* 0x0000000000187805 */ /* 0x000fc4000001ff00 */
[----:B------:R-:W-:-:S06]  /*0530*/  CS2R R26, SRZ ;  /* 0x00000000001a7805 */ /* 0x000fcc000001ff00 */
[----:B------:R-:W2:Y:S01]  /*0540*/  @!P3 LDG.E.EL.128 R24, desc[UR6][R44.64] ;  /* 0x000000062c18b981 */ /* 0x000ea2000c2e1d00 */
[----:B------:R-:W-:Y:S02]  /*0550*/  CS2R R12, SRZ ;  /* 0x00000000000c7805 */ /* 0x000fe4000001ff00 */
[----:B------:R-:W-:-:S06]  /*0560*/  CS2R R14, SRZ ;  /* 0x00000000000e7805 */ /* 0x000fcc000001ff00 */
[----:B------:R-:W3:Y:S01]  /*0570*/  @!P3 LDG.E.EL.128 R12, desc[UR6][R46.64] ;  /* 0x000000062e0cb981 */ /* 0x000ee2000c2e1d00 */
[----:B--2---:R-:W-:Y:S01]  /*0580*/  FADD R37, R24, R32 ;  /* 0x0000002018257221 */ /* 0x004fe20000000000 */
[----:B------:R-:W-:Y:S01]  /*0590*/  FADD R36, R25, R33 ;  /* 0x0000002119247221 */ /* 0x000fe20000000000 */
[----:B------:R-:W-:Y:S01]  /*05a0*/  FADD R39, R26, R34 ;  /* 0x000000221a277221 */ /* 0x000fe20000000000 */
[----:B------:R-:W-:Y:S01]  /*05b0*/  FADD R38, R27, R35 ;  /* 0x000000231b267221 */ /* 0x000fe20000000000 */
[----:B------:R-:W-:Y:S02]  /*05c0*/  CS2R R32, SRZ ;  /* 0x0000000000207805 */ /* 0x000fe4000001ff00 */
[----:B------:R-:W-:-:S06]  /*05d0*/  CS2R R34, SRZ ;  /* 0x0000000000227805 */ /* 0x000fcc000001ff00 */
[----:B------:R-:W3:Y:S01]  /*05e0*/  @!P3 LDG.E.EL.128 R32, desc[UR6][R52.64] ;  /* 0x000000063420b981 */ /* 0x000ee2000c2e1d00 */
[----:B------:R-:W-:Y:S02]  /*05f0*/  CS2R R24, SRZ ;  /* 0x0000000000187805 */ /* 0x000fe4000001ff00 */
[----:B------:R-:W-:-:S06]  /*0600*/  CS2R R26, SRZ ;  /* 0x00000000001a7805 */ /* 0x000fcc000001ff00 */
[----:B------:R-:W2:Y:S01]  /*0610*/  @!P3 LDG.E.EL.128 R24, desc[UR6][R60.64] ;  /* 0x000000063c18b981 */ /* 0x000ea2000c2e1d00 */
[----:B---3--:R-:W-:Y:S01]  /*0620*/  FADD R41, R32, R12 ;  /* 0x0000000c20297221 */ /* 0x008fe20000000000 */
[----:B------:R-:W-:Y:S01]  /*0630*/  FADD R44, R33, R13 ;  /* 0x0000000d212c7221 */ /* 0x000fe20000000000 */
[----:B------:R-:W-:Y:S01]  /*0640*/  FADD R47, R34, R14 ;  /* 0x0000000e222f7221 */ /* 0x000fe20000000000 */
[----:B------:R-:W-:Y:S01]  /*0650*/  FADD R50, R35, R15 ;  /* 0x0000000f23327221 */ /* 0x000fe20000000000 */
[----:B------:R-:W-:Y:S02]  /*0660*/  CS2R R32, SRZ ;  /* 0x0000000000207805 */ /* 0x000fe4000001ff00 */
        /* <DEDUP_REMOVED lines=11> */
[----:B------:R0:W2:Y:S02]  /*0720*/  @!P3 LDG.E.EL.128 R24, desc[UR6][R54.64] ;  /* 0x000000063618b981 */ /* 0x0000a4000c2e1d00 */
[----:B0-----:R-:W0:Y:S01]  /*0730*/  LDC.64 R54, c[0x0][0x238] ;  /* 0x00008e00ff367b82 */ /* 0x001e220000000a00 */
[----:B---3--:R-:W-:Y:S01]  /*0740*/  FADD R45, R32, R15 ;  /* 0x0000000f202d7221 */ /* 0x008fe20000000000 */
[----:B------:R-:W-:Y:S01]  /*0750*/  FADD R46, R33, R14 ;  /* 0x0000000e212e7221 */ /* 0x000fe20000000000 */
[----:B------:R-:W-:Y:S02]  /*0760*/  CS2R R32, SRZ ;  /* 0x0000000000207805 */ /* 0x000fe4000001ff00 */
[----:B------:R-:W-:-:S06]  /*0770*/  CS2R R34, SRZ ;  /* 0x0000000000227805 */ /* 0x000fcc000001ff00 */
[----:B------:R1:W3:Y:S02]  /*0780*/  @!P3 LDG.E.EL.128 R32, desc[UR6][R48.64] ;  /* 0x000000063020b981 */ /* 0x0002e4000c2e1d00 */
[----:B-1----:R-:W-:-:S05]  /*0790*/  LOP3.LUT R49, R7, 0xc, R2, 0xf8, !PT ;  /* 0x0000000c07317812 */ /* 0x002fca00078ef802 */
[----:B0-----:R-:W-:-:S04]  /*07a0*/  IMAD.WIDE R54, R49, 0x4, R54 ;  /* 0x0000000431367825 */ /* 0x001fc800078e0236 */
[----:B------:R-:W-:Y:S01]  /*07b0*/  FADD R51, R52, R13 ;  /* 0x0000000d34337221 */ /* 0x000fe20000000000 */
[----:B------:R-:W-:Y:S01]  /*07c0*/  FADD R52, R53, R12 ;  /* 0x0000000c35347221 */ /* 0x000fe20000000000 */
[----:B------:R-:W-:Y:S02]  /*07d0*/  CS2R R12, SRZ ;  /* 0x00000000000c7805 */ /* 0x000fe4000001ff00 */
[----:B------:R-:W-:-:S06]  /*07e0*/  CS2R R14, SRZ ;  /* 0x00000000000e7805 */ /* 0x000fcc000001ff00 */
[----:B------:R0:W4:Y:S02]  /*07f0*/  @!P3 LDG.E.EL.128 R12, desc[UR6][R42.64] ;  /* 0x000000062a0cb981 */ /* 0x000124000c2e1d00 */
[----:B0-----:R-:W0:Y:S01]  /*0800*/  LDC.64 R42, c[0x0][0x240] ;  /* 0x00009000ff2a7b82 */ /* 0x001e220000000a00 */
[----:B--2---:R-:W-:Y:S01]  /*0810*/  FADD R50, R50, R27 ;  /* 0x0000001b32327221 */ /* 0x004fe20000000000 */
[----:B------:R-:W-:Y:S01]  /*0820*/  FADD R47, R47, R26 ;  /* 0x0000001a2f2f7221 */ /* 0x000fe20000000000 */
[----:B------:R-:W-:Y:S01]  /*0830*/  FADD R44, R44, R25 ;  /* 0x000000192c2c7221 */ /* 0x000fe20000000000 */
[----:B------:R-:W-:Y:S01]  /*0840*/  FADD R41, R41, R24 ;  /* 0x0000001829297221 */ /* 0x000fe20000000000 */
[----:B------:R-:W-:Y:S02]  /*0850*/  CS2R R24, SRZ ;  /* 0x0000000000187805 */ /* 0x000fe4000001ff00 */
[----:B------:R-:W-:-:S06]  /*0860*/  CS2R R26, SRZ ;  /* 0x00000000001a7805 */ /* 0x000fcc000001ff00 */
[----:B------:R-:W2:Y:S01]  /*0870*/  @!P3 LDG.E.EL.128 R24, desc[UR6][R54.64] ;  /* 0x000000063618b981 */ /* 0x000ea2000c2e1d00 */
[----:B---3--:R-:W-:Y:S01]  /*0880*/  FADD R48, R38, R35 ;  /* 0x0000002326307221 */ /* 0x008fe20000000000 */
[----:B------:R-:W-:Y:S01]  /*0890*/  FADD R56, R37, R32 ;  /* 0x0000002025387221 */ /* 0x000fe20000000000 */
[----:B----4-:R-:W-:Y:S01]  /*08a0*/  FADD R4, R4, R13 ;  /* 0x0000000d04047221 */ /* 0x010fe20000000000 */
[----:B------:R-:W-:Y:S01]  /*08b0*/  HFMA2.MMA R13, -RZ, RZ, 1.625, 0 ;  /* 0x3e800000ff0d7435 */ /* 0x000fe200000001ff */
[----:B------:R-:W-:Y:S01]  /*08c0*/  FADD R9, R9, R14 ;  /* 0x0000000e09097221 */ /* 0x000fe20000000000 */
[----:B------:R-:W-:Y:S01]  /*08d0*/  FADD R6, R6, R15 ;  /* 0x0000000f06067221 */ /* 0x000fe20000000000 */
[----:B------:R-:W-:Y:S01]  /*08e0*/  FADD R53, R39, R34 ;  /* 0x0000002227357221 */ /* 0x000fe20000000000 */
[----:B------:R-:W-:Y:S01]  /*08f0*/  CS2R R34, SRZ ;  /* 0x0000000000227805 */ /* 0x000fe2000001ff00 */
[----:B0-----:R-:W-:-:S04]  /*0900*/  IMAD.WIDE R42, R49, 0x4, R42 ;  /* 0x00000004312a7825 */ /* 0x001fc800078e022a */
[----:B--2---:R-:W-:Y:S01]  /*0910*/  FADD R38, R24, 9.9999997473787516356e-06 ;  /* 0x3727c5ac18267421 */ /* 0x004fe20000000000 */
[----:B------:R-:W-:-:S03]  /*0920*/  FADD R24, R36, R33 ;  /* 0x0000002124187221 */ /* 0x000fc60000000000 */
[----:B------:R-:W0:Y:S01]  /*0930*/  MUFU.SQRT R36, R38 ;  /* 0x0000002600247308 */ /* 0x000e220000002000 */
[----:B------:R-:W-:-:S07]  /*0940*/  FADD R25, R25, 9.9999997473787516356e-06 ;  /* 0x3727c5ac19197421 */ /* 0x000fce0000000000 */
[----:B------:R-:W1:Y:S01]  /*0950*/  MUFU.SQRT R37, R25 ;  /* 0x0000001900257308 */ /* 0x000e620000002000 */
[C---:B0-----:R-:W-:Y:S02]  /*0960*/  FSETP.GT.AND P0, PT, R36.reuse, 8.50705917302346158658e+37, PT ;  /* 0x7e8000002400780b */ /* 0x041fe40003f04000 */
[----:B------:R-:W-:Y:S01]  /*0970*/  FSETP.GEU.AND P4, PT, R36, 1.175494350822287508e-38, PT ;  /* 0x008000002400780b */ /* 0x000fe20003f8e000 */
[----:B------:R-:W-:Y:S01]  /*0980*/  FADD R27, R27, 9.9999997473787516356e-06 ;  /* 0x3727c5ac1b1b7421 */ /* 0x000fe20000000000 */
[----:B-1----:R-:W-:-:S05]  /*0990*/  FSETP.GT.AND P1, PT, R37, 8.50705917302346158658e+37, PT ;  /* 0x7e8000002500780b */ /* 0x002fca0003f24000 */
[----:B------:R-:W0:Y:S01]  /*09a0*/  MUFU.SQRT R27, R27 ;  /* 0x0000001b001b7308 */ /* 0x000e220000002000 */
[----:B------:R-:W-:-:S03]  /*09b0*/  FSETP.GEU.AND P5, PT, R37, 1.175494350822287508e-38, PT ;  /* 0x008000002500780b */ /* 0x000fc60003fae000 */
[----:B------:R-:W-:-:S04]  /*09c0*/  @P0 FMUL R36, R36, 0.25 ;  /* 0x3e80000024240820 */ /* 0x000fc80000400000 */
[----:B------:R-:W-:-:S04]  /*09d0*/  @!P4 FMUL R36, R36, 16777216 ;  /* 0x4b8000002424c820 */ /* 0x000fc80000400000 */
[----:B------:R-:W1:Y:S01]  /*09e0*/  MUFU.RCP R25, R36 ;  /* 0x0000002400197308 */ /* 0x000e620000001000 */
[----:B------:R-:W-:Y:S01]  /*09f0*/  @P1 FMUL R37, R37, 0.25 ;  /* 0x3e80000025251820 */ /* 0x000fe20000400000 */
[----:B------:R-:W-:-:S03]  /*0a00*/  FSEL R14, R13, 1, P0 ;  /* 0x3f8000000d0e7808 */ /* 0x000fc60000000000 */
[----:B------:R-:W-:Y:S01]  /*0a10*/  @!P5 FMUL R37, R37, 16777216 ;  /* 0x4b8000002525d820 */ /* 0x000fe20000400000 */
[C---:B0-----:R-:W-:Y:S01]  /*0a20*/  FSETP.GT.AND P2, PT, R27.reuse, 8.50705917302346158658e+37, PT ;  /* 0x7e8000001b00780b */ /* 0x041fe20003f44000 */
[----:B------:R-:W-:Y:S01]  /*0a30*/  @!P4 FMUL R14, R14, 16777216 ;  /* 0x4b8000000e0ec820 */ /* 0x000fe20000400000 */
[----:B------:R-:W-:-:S03]  /*0a40*/  FSETP.GEU.AND P0, PT, R27, 1.175494350822287508e-38, PT ;  /* 0x008000001b00780b */ /* 0x000fc60003f0e000 */
[----:B------:R-:W0:Y:S01]  /*0a50*/  MUFU.RCP R37, R37 ;  /* 0x0000002500257308 */ /* 0x000e220000001000 */
[----:B-1----:R-:W-:Y:S01]  /*0a60*/  FMUL R25, R25, R14 ;  /* 0x0000000e19197220 */ /* 0x002fe20000400000 */
[----:B------:R-:W-:-:S06]  /*0a70*/  FSEL R14, R13, 1, P1 ;  /* 0x3f8000000d0e7808 */ /* 0x000fcc0000800000 */
[----:B------:R-:W-:Y:S01]  /*0a80*/  @P2 FMUL R27, R27, 0.25 ;  /* 0x3e8000001b1b2820 */ /* 0x000fe20000400000 */
[----:B------:R-:W-:-:S03]  /*0a90*/  @!P5 FMUL R14, R14, 16777216 ;  /* 0x4b8000000e0ed820 */ /* 0x000fc60000400000 */
[----:B------:R-:W-:Y:S01]  /*0aa0*/  @!P0 FMUL R27, R27, 16777216 ;  /* 0x4b8000001b1b8820 */ /* 0x000fe20000400000 */
[----:B0-----:R-:W-:Y:S02]  /*0ab0*/  FMUL R60, R37, R14 ;  /* 0x0000000e253c7220 */ /* 0x001fe40000400000 */
[----:B------:R-:W0:Y:S03]  /*0ac0*/  LDC.64 R14, c[0x0][0x248] ;  /* 0x00009200ff0e7b82 */ /* 0x000e260000000a00 */
[----:B------:R-:W1:Y:S01]  /*0ad0*/  MUFU.RCP R27, R27 ;  /* 0x0000001b001b7308 */ /* 0x000e620000001000 */
[----:B------:R-:W-:Y:S02]  /*0ae0*/  FSEL R36, R13, 1, P2 ;  /* 0x3f8000000d247808 */ /* 0x000fe40001000000 */
[----:B------:R-:W-:-:S03]  /*0af0*/  CS2R R32, SRZ ;  /* 0x0000000000207805 */ /* 0x000fc6000001ff00 */
[----:B------:R-:W-:Y:S01]  /*0b00*/  @!P0 FMUL R36, R36, 16777216 ;  /* 0x4b80000024248820 */ /* 0x000fe20000400000 */
[C---:B------:R-:W-:Y:S02]  /*0b10*/  FMUL R54, R60.reuse, R11 ;  /* 0x0000000b3c367220 */ /* 0x040fe40000400000 */
[----:B------:R2:W3:Y:S01]  /*0b20*/  @!P3 LDG.E.EL.128 R32, desc[UR6][R42.64] ;  /* 0x000000062a20b981 */ /* 0x0004e2000c2e1d00 */
[C---:B------:R-:W-:Y:S01]  /*0b30*/  FMUL R58, R60.reuse, R29 ;  /* 0x0000001d3c3a7220 */ /* 0x040fe20000400000 */
[----:B------:R-:W-:Y:S01]  /*0b40*/  CS2R R38, SRZ ;  /* 0x0000000000267805 */ /* 0x000fe2000001ff00 */
[----:B-1----:R-:W-:Y:S01]  /*0b50*/  FMUL R36, R27, R36 ;  /* 0x000000241b247220 */ /* 0x002fe20000400000 */
[C---:B--2---:R-:W-:Y:S01]  /*0b60*/  FMUL R42, R60.reuse, R21 ;  /* 0x000000153c2a7220 */ /* 0x044fe20000400000 */
[----:B------:R-:W-:Y:S02]  /*0b70*/  FMUL R60, R60, R17 ;  /* 0x000000113c3c7220 */ /* 0x000fe40000400000 */
[C---:B------:R-:W-:Y:S01]  /*0b80*/  FMUL R23, R36.reuse, R23 ;  /* 0x0000001724177220 */ /* 0x040fe20000400000 */
[C---:B------:R-:W-:Y:S01]  /*0b90*/  FMUL R17, R36.reuse, R8 ;  /* 0x0000000824117220 */ /* 0x040fe20000400000 */
[C---:B------:R-:W-:Y:S01]  /*0ba0*/  FMUL R11, R36.reuse, R31 ;  /* 0x0000001f240b7220 */ /* 0x040fe20000400000 */
[----:B------:R-:W-:Y:S01]  /*0bb0*/  FMUL R19, R36, R19 ;  /* 0x0000001324137220 */ /* 0x000fe20000400000 */
[----:B------:R-:W-:Y:S01]  /*0bc0*/  CS2R R36, SRZ ;  /* 0x0000000000247805 */ /* 0x000fe2000001ff00 */
[----:B0-----:R-:W-:-:S05]  /*0bd0*/  IMAD.WIDE R14, R49, 0x4, R14 ;  /* 0x00000004310e7825 */ /* 0x001fca00078e020e */
[----:B------:R0:W3:Y:S01]  /*0be0*/  @!P3 LDG.E.EL.128 R36, desc[UR6][R14.64] ;  /* 0x000000060e24b981 */ /* 0x0000e2000c2e1d00 */
[----:B------:R-:W-:Y:S01]  /*0bf0*/  FADD R27, R26, 9.9999997473787516356e-06 ;  /* 0x3727c5ac1a1b7421 */ /* 0x000fe20000000000 */
[----:B------:R-:W1:Y:S05]  /*0c00*/  S2R R8, SR_TID.X ;  /* 0x0000000000087919 */ /* 0x000e6a0000002100 */
[----:B------:R-:W2:Y:S01]  /*0c10*/  MUFU.SQRT R27, R27 ;  /* 0x0000001b001b7308 */ /* 0x000ea20000002000 */
[----:B------:R-:W4:Y:S01]  /*0c20*/  S2UR UR5, SR_CgaCtaId ;  /* 0x00000000000579c3 */ /* 0x000f220000008800 */
[C---:B--2---:R-:W-:Y:S02]  /*0c30*/  FSETP.GT.AND P0, PT, R27.reuse, 8.50705917302346158658e+37, PT ;  /* 0x7e8000001b00780b */ /* 0x044fe40003f04000 */
[----:B------:R-:W-:Y:S01]  /*0c40*/  FSETP.GEU.AND P1, PT, R27, 1.175494350822287508e-38, PT ;  /* 0x008000001b00780b */ /* 0x000fe20003f2e000 */
[----:B0-----:R-:W-:Y:S01]  /*0c50*/  IMAD.SHL.U32 R14, R0, 0x400, RZ ;  /* 0x00000400000e7824 */ /* 0x001fe200078e00ff */
[----:B------:R-:W-:-:S09]  /*0c60*/  UMOV UR4, 0x400 ;  /* 0x0000040000047882 */ /* 0x000fd20000000000 */
[----:B------:R-:W-:Y:S01]  /*0c70*/  @P0 FMUL R27, R27, 0.25 ;  /* 0x3e8000001b1b0820 */ /* 0x000fe20000400000 */
[----:B-1----:R-:W-:-:S03]  /*0c80*/  SHF.R.U32.HI R29, RZ, 0x2, R8 ;  /* 0x00000002ff1d7819 */ /* 0x002fc60000011608 */
[----:B------:R-:W-:Y:S01]  /*0c90*/  @!P1 FMUL R27, R27, 16777216 ;  /* 0x4b8000001b1b9820 */ /* 0x000fe20000400000 */
[----:B------:R-:W-:Y:S01]  /*0ca0*/  LOP3.LUT R14, R14, 0xc00, RZ, 0xc0, !PT ;  /* 0x00000c000e0e7812 */ /* 0x000fe200078ec0ff */
[----:B----4-:R-:W-:Y:S01]  /*0cb0*/  UPRMT UR4, UR5, 0x654, UR4 ;  /* 0x0000065405047896 */ /* 0x010fe20008000004 */
[----:B------:R-:W-:-:S03]  /*0cc0*/  SGXT.U32 R29, R29, 0x6 ;  /* 0x000000061d1d781a */ /* 0x000fc60000000000 */
[----:B------:R-:W0:Y:S01]  /*0cd0*/  MUFU.RCP R27, R27 ;  /* 0x0000001b001b7308 */ /* 0x000e220000001000 */
[C---:B------:R-:W-:Y:S02]  /*0ce0*/  LOP3.LUT R21, R14.reuse, 0x100, RZ, 0xfc, !PT ;  /* 0x000001000e157812 */ /* 0x040fe400078efcff */
[C---:B------:R-:W-:Y:S02]  /*0cf0*/  LOP3.LUT R31, R14.reuse, 0x300, RZ, 0xfc, !PT ;  /* 0x000003000e1f7812 */ /* 0x040fe400078efcff */
[----:B------:R-:W-:Y:S02]  /*0d00*/  LOP3.LUT R29, R14, R29, RZ, 0xfc, !PT ;  /* 0x0000001d0e1d7212 */ /* 0x000fe400078efcff */
[----:B------:R-:W-:Y:S01]  /*0d10*/  LEA.HI R31, R31, UR4, RZ, 0x1c ;  /* 0x000000041f1f7c11 */ /* 0x000fe2000f8fe0ff */
[----:B------:R-:W-:Y:S01]  /*0d20*/  FMUL R43, R25, R28 ;  /* 0x0000001c192b7220 */ /* 0x000fe20000400000 */
[----:B------:R-:W-:Y:S01]  /*0d30*/  FADD R5, R5, R12 ;  /* 0x0000000c05057221 */ /* 0x000fe20000000000 */
[----:B------:R-:W-:-:S02]  /*0d40*/  SHF.R.U32.HI R8, RZ, 0x2, R8 ;  /* 0x00000002ff087819 */ /* 0x000fc40000011608 */
[----:B------:R-:W-:-:S04]  /*0d50*/  SHF.R.U32.HI R0, RZ, 0x6, R0 ;  /* 0x00000006ff007819 */ /* 0x000fc80000011600 */
[----:B------:R-:W-:-:S04]  /*0d60*/  SGXT.U32 R0, R0, 0x2 ;  /* 0x000000020000781a */ /* 0x000fc80000000000 */
[----:B------:R-:W-:-:S04]  /*0d70*/  LOP3.LUT R0, R0, R7, RZ, 0xfc, !PT ;  /* 0x0000000700007212 */ /* 0x000fc800078efcff */
[----:B------:R-:W-:Y:S01]  /*0d80*/  LOP3.LUT R7, R0, 0x4, RZ, 0xfc, !PT ;  /* 0x0000000400077812 */ /* 0x000fe200078efcff */
[-CC-:B---3--:R-:W-:Y:S01]  /*0d90*/  FFMA R26, R19, R35.reuse, R39.reuse ;  /* 0x00000023131a7223 */ /* 0x188fe20000000027 */
[-CC-:B------:R-:W-:Y:S01]  /*0da0*/  FFMA R11, R11, R35.reuse, R39.reuse ;  /* 0x000000230b0b7223 */ /* 0x180fe20000000027 */
[-CC-:B------:R-:W-:Y:S01]  /*0db0*/  FFMA R17, R17, R35.reuse, R39.reuse ;  /* 0x0000002311117223 */ /* 0x180fe20000000027 */
[----:B------:R-:W-:Y:S01]  /*0dc0*/  FFMA R35, R23, R35, R39 ;  /* 0x0000002317237223 */ /* 0x000fe20000000027 */
[----:B------:R-:W-:Y:S01]  /*0dd0*/  LOP3.LUT R23, R14, 0x200, RZ, 0xfc, !PT ;  /* 0x000002000e177812 */ /* 0x000fe200078efcff */
[-CC-:B------:R-:W-:Y:S01]  /*0de0*/  FFMA R60, R60, R33.reuse, R37.reuse ;  /* 0x000000213c3c7223 */ /* 0x180fe20000000025 */
[-CC-:B------:R-:W-:Y:S01]  /*0df0*/  FFMA R15, R58, R33.reuse, R37.reuse ;  /* 0x000000213a0f7223 */ /* 0x180fe20000000025 */
[-CC-:B------:R-:W-:Y:S01]  /*0e00*/  FFMA R19, R54, R33.reuse, R37.reuse ;  /* 0x0000002136137223 */ /* 0x180fe20000000025 */
[----:B------:R-:W-:Y:S01]  /*0e10*/  FFMA R33, R42, R33, R37 ;  /* 0x000000212a217223 */ /* 0x000fe20000000025 */
[----:B------:R-:W-:-:S02]  /*0e20*/  LEA.HI R14, R14, UR4, RZ, 0x1c ;  /* 0x000000040e0e7c11 */ /* 0x000fc4000f8fe0ff */
[----:B------:R-:W-:Y:S02]  /*0e30*/  LEA.HI R58, R23, UR4, RZ, 0x1c ;  /* 0x00000004173a7c11 */ /* 0x000fe4000f8fe0ff */
[----:B------:R-:W-:Y:S02]  /*0e40*/  LEA.HI R54, R21, UR4, RZ, 0x1c ;  /* 0x0000000415367c11 */ /* 0x000fe4000f8fe0ff */
[----:B------:R-:W-:Y:S02]  /*0e50*/  FSEL R42, R13, 1, P0 ;  /* 0x3f8000000d2a7808 */ /* 0x000fe40000000000 */
[C---:B------:R-:W-:Y:S01]  /*0e60*/  LEA R23, R29.reuse, R14, 0x2 ;  /* 0x0000000e1d177211 */ /* 0x040fe200078e10ff */
[C---:B------:R-:W-:Y:S01]  /*0e70*/  IMAD R14, R29.reuse, 0x4, R58 ;  /* 0x000000041d0e7824 */ /* 0x040fe200078e023a */
[C---:B------:R-:W-:Y:S01]  /*0e80*/  LEA R21, R29.reuse, R54, 0x2 ;  /* 0x000000361d157211 */ /* 0x040fe200078e10ff */
[----:B------:R-:W-:Y:S01]  /*0e90*/  @!P1 FMUL R42, R42, 16777216 ;  /* 0x4b8000002a2a9820 */ /* 0x000fe20000400000 */
[----:B------:R-:W-:Y:S01]  /*0ea0*/  LEA R13, R29, R31, 0x2 ;  /* 0x0000001f1d0d7211 */ /* 0x000fe200078e10ff */
[C---:B------:R-:W-:Y:S01]  /*0eb0*/  FMUL R29, R25.reuse, R20 ;  /* 0x00000014191d7220 */ /* 0x040fe20000400000 */
[C---:B------:R-:W-:Y:S01]  /*0ec0*/  FMUL R37, R25.reuse, R40 ;  /* 0x0000002819257220 */ /* 0x040fe20000400000 */
[----:B------:R-:W-:Y:S01]  /*0ed0*/  FMUL R25, R25, R16 ;  /* 0x0000001019197220 */ /* 0x000fe20000400000 */
[----:B0-----:R-:W-:Y:S01]  /*0ee0*/  FMUL R27, R27, R42 ;  /* 0x0000002a1b1b7220 */ /* 0x001fe20000400000 */
[-CC-:B------:R-:W-:Y:S01]  /*0ef0*/  FFMA R12, R43, R32.reuse, R36.reuse ;  /* 0x000000202b0c7223 */ /* 0x180fe20000000024 */
[-CC-:B------:R-:W-:Y:S01]  /*0f00*/  FFMA R37, R37, R32.reuse, R36.reuse ;  /* 0x0000002025257223 */ /* 0x180fe20000000024 */
[-CC-:B------:R-:W-:Y:S01]  /*0f10*/  FFMA R25, R25, R32.reuse, R36.reuse ;  /* 0x0000002019197223 */ /* 0x180fe20000000024 */
[----:B------:R-:W-:Y:S01]  /*0f20*/  FFMA R32, R29, R32, R36 ;  /* 0x000000201d207223 */ /* 0x000fe20000000024 */
[C---:B------:R-:W-:Y:S01]  /*0f30*/  FMUL R39, R27.reuse, R10 ;  /* 0x0000000a1b277220 */ /* 0x040fe20000400000 */
[C---:B------:R-:W-:Y:S01]  /*0f40*/  FMUL R31, R27.reuse, R22 ;  /* 0x000000161b1f7220 */ /* 0x040fe20000400000 */
[C---:B------:R-:W-:Y:S01]  /*0f50*/  FMUL R49, R27.reuse, R30 ;  /* 0x0000001e1b317220 */ /* 0x040fe20000400000 */
[----:B------:R-:W-:Y:S01]  /*0f60*/  FMUL R27, R27, R18 ;  /* 0x000000121b1b7220 */ /* 0x000fe20000400000 */
[----:B------:R-:W-:Y:S01]  /*0f70*/  FSETP.GEU.AND P2, PT, R5, -R32, PT ;  /* 0x800000200500720b */ /* 0x000fe20003f4e000 */
[-C--:B------:R-:W-:Y:S01]  /*0f80*/  FFMA R16, R39, R34.reuse, R38 ;  /* 0x0000002227107223 */ /* 0x080fe20000000026 */
[----:B------:R-:W-:Y:S01]  /*0f90*/  FADD R5, R5, R32 ;  /* 0x0000002005057221 */ /* 0x000fe20000000000 */
[-CC-:B------:R-:W-:Y:S01]  /*0fa0*/  FFMA R27, R27, R34.reuse, R38.reuse ;  /* 0x000000221b1b7223 */ /* 0x180fe20000000026 */
[-CC-:B------:R-:W-:Y:S01]  /*0fb0*/  FFMA R10, R49, R34.reuse, R38.reuse ;  /* 0x00000022310a7223 */ /* 0x180fe20000000026 */
[----:B------:R-:W-:Y:S01]  /*0fc0*/  FFMA R34, R31, R34, R38 ;  /* 0x000000221f227223 */ /* 0x000fe20000000026 */
[C---:B------:R-:W-:Y:S01]  /*0fd0*/  FSETP.GEU.AND P3, PT, R4.reuse, -R33, PT ;  /* 0x800000210400720b */ /* 0x040fe20003f6e000 */
[----:B------:R-:W-:Y:S01]  /*0fe0*/  FADD R4, R4, R33 ;  /* 0x0000002104047221 */ /* 0x000fe20000000000 */
[C---:B------:R-:W-:Y:S01]  /*0ff0*/  FSETP.GEU.AND P1, PT, R53.reuse, -R16, PT ;  /* 0x800000103500720b */ /* 0x040fe20003f2e000 */
[----:B------:R-:W-:Y:S01]  /*1000*/  FADD R16, R53, R16 ;  /* 0x0000001035107221 */ /* 0x000fe20000000000 */
[----:B------:R-:W-:-:S02]  /*1010*/  FSEL R18, R5, RZ, P2 ;  /* 0x000000ff05127208 */ /* 0x000fc40001000000 */
[C---:B------:R-:W-:Y:S01]  /*1020*/  FSETP.GEU.AND P2, PT, R41.reuse, -R12, PT ;  /* 0x8000000c2900720b */ /* 0x040fe20003f4e000 */
[----:B------:R-:W-:Y:S01]  /*1030*/  FADD R12, R41, R12 ;  /* 0x0000000c290c7221 */ /* 0x000fe20000000000 */
[C---:B------:R-:W-:Y:S01]  /*1040*/  FSETP.GEU.AND P4, PT, R9.reuse, -R34, PT ;  /* 0x800000220900720b */ /* 0x040fe20003f8e000 */
[----:B------:R-:W-:Y:S01]  /*1050*/  FADD R9, R9, R34 ;  /* 0x0000002209097221 */ /* 0x000fe20000000000 */
[C---:B------:R-:W-:Y:S01]  /*1060*/  FSETP.GEU.AND P5, PT, R6.reuse, -R35, PT ;  /* 0x800000230600720b */ /* 0x040fe20003fae000 */
[----:B------:R-:W-:Y:S01]  /*1070*/  FADD R6, R6, R35 ;  /* 0x0000002306067221 */ /* 0x000fe20000000000 */
[----:B------:R-:W-:Y:S02]  /*1080*/  FSEL R4, R4, RZ, P3 ;  /* 0x000000ff04047208 */ /* 0x000fe40001800000 */
[C---:B------:R-:W-:Y:S01]  /*1090*/  FSETP.GEU.AND P6, PT, R56.reuse, -R37, PT ;  /* 0x800000253800720b */ /* 0x040fe20003fce000 */
[----:B------:R-:W-:Y:S01]  /*10a0*/  FADD R37, R56, R37 ;  /* 0x0000002538257221 */ /* 0x000fe20000000000 */
[C---:B------:R-:W-:Y:S01]  /*10b0*/  FSETP.GEU.AND P3, PT, R44.reuse, -R15, PT ;  /* 0x8000000f2c00720b */ /* 0x040fe20003f6e000 */
[----:B------:R-:W-:Y:S01]  /*10c0*/  FADD R15, R44, R15 ;  /* 0x0000000f2c0f7221 */ /* 0x000fe20000000000 */
[C---:B------:R-:W-:Y:S01]  /*10d0*/  FSETP.GEU.AND P0, PT, R24.reuse, -R19, PT ;  /* 0x800000131800720b */ /* 0x040fe20003f0e000 */
[----:B------:R-:W-:Y:S01]  /*10e0*/  FADD R19, R24, R19 ;  /* 0x0000001318137221 */ /* 0x000fe20000000000 */
[----:B------:R-:W-:-:S02]  /*10f0*/  FSEL R5, R16, RZ, P1 ;  /* 0x000000ff10057208 */ /* 0x000fc40000800000 */
[----:B------:R-:W-:Y:S02]  /*1100*/  FSEL R16, R12, RZ, P2 ;  /* 0x000000ff0c107208 */ /* 0x000fe40001000000 */
[C---:B------:R-:W-:Y:S01]  /*1110*/  FSETP.GEU.AND P2, PT, R48.reuse, -R17, PT ;  /* 0x800000113000720b */ /* 0x040fe20003f4e000 */
[----:B------:R-:W-:Y:S01]  /*1120*/  FADD R17, R48, R17 ;  /* 0x0000001130117221 */ /* 0x000fe20000000000 */
[----:B------:R-:W-:Y:S02]  /*1130*/  FSEL R9, R9, RZ, P4 ;  /* 0x000000ff09097208 */ /* 0x000fe40002000000 */
[----:B------:R-:W-:Y:S01]  /*1140*/  FSEL R6, R6, RZ, P5 ;  /* 0x000000ff06067208 */ /* 0x000fe20002800000 */
[----:B------:R0:W-:Y:S01]  /*1150*/  STS [R23], R18 ;  /* 0x0000001217007388 */ /* 0x0001e20000000800 */
[C---:B------:R-:W-:Y:S01]  /*1160*/  FSETP.GEU.AND P4, PT, R47.reuse, -R10, PT ;  /* 0x8000000a2f00720b */ /* 0x040fe20003f8e000 */
[----:B------:R-:W-:Y:S01]  /*1170*/  FADD R10, R47, R10 ;  /* 0x0000000a2f0a7221 */ /* 0x000fe20000000000 */
[----:B------:R-:W-:-:S02]  /*1180*/  FSEL R20, R37, RZ, P6 ;  /* 0x000000ff25147208 */ /* 0x000fc40003000000 */
[----:B------:R-:W-:Y:S01]  /*1190*/  FSEL R24, R15, RZ, P3 ;  /* 0x000000ff0f187208 */ /* 0x000fe20001800000 */
[----:B------:R1:W-:Y:S01]  /*11a0*/  STS [R21+0x400], R4 ;  /* 0x0004000415007388 */ /* 0x0003e20000000800 */
[----:B------:R-:W-:Y:S02]  /*11b0*/  FSEL R22, R19, RZ, P0 ;  /* 0x000000ff13167208 */ /* 0x000fe40000000000 */
[C---:B------:R-:W-:Y:S01]  /*11c0*/  FSETP.GEU.AND P3, PT, R50.reuse, -R11, PT ;  /* 0x8000000b3200720b */ /* 0x040fe20003f6e000 */
[----:B------:R-:W-:Y:S01]  /*11d0*/  FADD R11, R50, R11 ;  /* 0x0000000b320b7221 */ /* 0x000fe20000000000 */
[C---:B------:R-:W-:Y:S01]  /*11e0*/  FSETP.GEU.AND P5, PT, R52.reuse, -R25, PT ;  /* 0x800000193400720b */ /* 0x040fe20003fae000 */
[----:B------:R-:W-:Y:S01]  /*11f0*/  FADD R25, R52, R25 ;  /* 0x0000001934197221 */ /* 0x000fe20000000000 */
[----:B------:R-:W-:Y:S01]  /*1200*/  FSETP.GEU.AND P6, PT, R51, -R60, PT ;  /* 0x8000003c3300720b */ /* 0x000fe20003fce000 */
[----:B------:R-:W-:Y:S01]  /*1210*/  STS [R14+0x800], R9 ;  /* 0x000800090e007388 */ /* 0x000fe20000000800 */
[----:B------:R-:W-:Y:S01]  /*1220*/  FSEL R12, R17, RZ, P2 ;  /* 0x000000ff110c7208 */ /* 0x000fe20001000000 */
[----:B------:R-:W-:Y:S01]  /*1230*/  FADD R51, R51, R60 ;  /* 0x0000003c33337221 */ /* 0x000fe20000000000 */
[C---:B------:R-:W-:Y:S01]  /*1240*/  FSETP.GEU.AND P0, PT, R46.reuse, -R27, PT ;  /* 0x8000001b2e00720b */ /* 0x040fe20003f0e000 */
[----:B------:R-:W-:Y:S01]  /*1250*/  STS [R13+0xc00], R6 ;  /* 0x000c00060d007388 */ /* 0x000fe20000000800 */
[----:B------:R-:W-:Y:S01]  /*1260*/  FADD R27, R46, R27 ;  /* 0x0000001b2e1b7221 */ /* 0x000fe20000000000 */
[C---:B------:R-:W-:Y:S01]  /*1270*/  FSETP.GEU.AND P1, PT, R45.reuse, -R26, PT ;  /* 0x8000001a2d00720b */ /* 0x040fe20003f2e000 */
[----:B------:R-:W-:Y:S01]  /*1280*/  FADD R26, R45, R26 ;  /* 0x0000001a2d1a7221 */ /* 0x000fe20000000000 */
[----:B------:R-:W-:Y:S01]  /*1290*/  STS [R23+0x100], R20 ;  /* 0x0001001417007388 */ /* 0x000fe20000000800 */
[----:B------:R-:W-:-:S02]  /*12a0*/  FSEL R15, R10, RZ, P4 ;  /* 0x000000ff0a0f7208 */ /* 0x000fc40002000000 */
[----:B------:R-:W-:Y:S01]  /*12b0*/  FSEL R10, R11, RZ, P3 ;  /* 0x000000ff0b0a7208 */ /* 0x000fe20001800000 */
[----:B------:R-:W-:Y:S01]  /*12c0*/  STS [R21+0x500], R22 ;  /* 0x0005001615007388 */ /* 0x000fe20000000800 */
[----:B0-----:R-:W-:-:S03]  /*12d0*/  FSEL R18, R25, RZ, P5 ;  /* 0x000000ff19127208 */ /* 0x001fc60002800000 */
[----:B------:R0:W-:Y:S01]  /*12e0*/  STS [R14+0x900], R5 ;  /* 0x000900050e007388 */ /* 0x0001e20000000800 */
[----:B------:R-:W-:-:S03]  /*12f0*/  FSEL R28, R51, RZ, P6 ;  /* 0x000000ff331c7208 */ /* 0x000fc60003000000 */
[----:B------:R-:W-:Y:S01]  /*1300*/  STS [R13+0xd00], R12 ;  /* 0x000d000c0d007388 */ /* 0x000fe20000000800 */
[----:B------:R-:W-:-:S03]  /*1310*/  FSEL R27, R27, RZ, P0 ;  /* 0x000000ff1b1b7208 */ /* 0x000fc60000000000 */
[----:B------:R2:W-:Y:S01]  /*1320*/  STS [R23+0x200], R16 ;  /* 0x0002001017007388 */ /* 0x0005e20000000800 */
[----:B------:R-:W-:-:S03]  /*1330*/  FSEL R26, R26, RZ, P1 ;  /* 0x000000ff1a1a7208 */ /* 0x000fc60000800000 */
[----:B------:R3:W-:Y:S04]  /*1340*/  STS [R21+0x600], R24 ;  /* 0x0006001815007388 */ /* 0x0007e80000000800 */
[----:B------:R-:W-:Y:S01]  /*1350*/  STS [R14+0xa00], R15 ;  /* 0x000a000f0e007388 */ /* 0x000fe20000000800 */
[----:B-1----:R-:W-:-:S03]  /*1360*/  LOP3.LUT R4, R2, 0x3fc, RZ, 0xc0, !PT ;  /* 0x000003fc02047812 */ /* 0x002fc600078ec0ff */
[----:B------:R-:W-:Y:S04]  /*1370*/  STS [R13+0xe00], R10 ;  /* 0x000e000a0d007388 */ /* 0x000fe80000000800 */
[----:B------:R-:W-:Y:S04]  /*1380*/  STS [R23+0x300], R18 ;  /* 0x0003001217007388 */ /* 0x000fe80000000800 */
[----:B------:R1:W-:Y:S04]  /*1390*/  STS [R21+0x700], R28 ;  /* 0x0007001c15007388 */ /* 0x0003e80000000800 */
[----:B------:R4:W-:Y:S01]  /*13a0*/  STS [R14+0xb00], R27 ;  /* 0x000b001b0e007388 */ /* 0x0009e20000000800 */
[----:B0-----:R-:W-:-:S03]  /*13b0*/  LOP3.LUT R5, R4, 0x400, RZ, 0xfc, !PT ;  /* 0x0000040004057812 */ /* 0x001fc600078efcff */
[----:B------:R-:W-:Y:S01]  /*13c0*/  STS [R13+0xf00], R26 ;  /* 0x000f001a0d007388 */ /* 0x000fe20000000800 */
[----:B------:R-:W-:Y:S02]  /*13d0*/  LOP3.LUT R9, R4, 0x800, RZ, 0xfc, !PT ;  /* 0x0000080004097812 */ /* 0x000fe400078efcff */
[----:B------:R-:W-:Y:S02]  /*13e0*/  SHF.R.U32.HI R6, RZ, 0x4, R5 ;  /* 0x00000004ff067819 */ /* 0x000fe40000011605 */
[----:B------:R-:W-:Y:S02]  /*13f0*/  SHF.R.U32.HI R9, RZ, 0x4, R9 ;  /* 0x00000004ff097819 */ /* 0x000fe40000011609 */
[----:B------:R-:W-:Y:S02]  /*1400*/  LOP3.LUT R5, R8, 0x30, RZ, 0xc0, !PT ;  /* 0x0000003008057812 */ /* 0x000fe400078ec0ff */
[----:B------:R-:W-:Y:S02]  /*1410*/  LOP3.LUT R6, R6, 0x70, RZ, 0xc0, !PT ;  /* 0x0000007006067812 */ /* 0x000fe400078ec0ff */
[----:B------:R-:W-:-:S02]  /*1420*/  LOP3.LUT R8, R9, 0xb0, RZ, 0xc0, !PT ;  /* 0x000000b009087812 */ /* 0x000fc400078ec0ff */
[----:B------:R-:W-:Y:S01]  /*1430*/  IADD3 R5, R5, UR4, RZ ;  /* 0x0000000405057c10 */ /* 0x000fe2000fffe0ff */
[----:B------:R-:W-:Y:S01]  /*1440*/  VIADD R9, R6, UR4 ;  /* 0x0000000406097c36 */ /* 0x000fe20008000000 */
[----:B------:R-:W-:Y:S02]  /*1450*/  IADD3 R11, R8, UR4, RZ ;  /* 0x00000004080b7c10 */ /* 0x000fe4000fffe0ff */
[C---:B--2---:R-:W-:Y:S01]  /*1460*/  LEA R16, R4.reuse, R5, 0x2 ;  /* 0x0000000504107211 */ /* 0x044fe200078e10ff */
[----:B------:R-:W-:Y:S01]  /*1470*/  BAR.SYNC.DEFER_BLOCKING 0x0 ;  /* 0x0000000000007b1d */ /* 0x000fe20000010000 */
[C---:B------:R-:W-:Y:S01]  /*1480*/  IMAD R12, R4.reuse, 0x4, R9 ;  /* 0x00000004040c7824 */ /* 0x040fe200078e0209 */
[----:B------:R-:W-:Y:S02]  /*1490*/  LEA R11, R4, R11, 0x2 ;  /* 0x0000000b040b7211 */ /* 0x000fe400078e10ff */
[----:B------:R-:W-:Y:S02]  /*14a0*/  LOP3.LUT R2, R2, 0xfc, RZ, 0xc0, !PT ;  /* 0x000000fc02027812 */ /* 0x000fe400078ec0ff */
[----:B------:R-:W-:-:S02]  /*14b0*/  SHF.R.S32.HI R6, RZ, 0x17, R3 ;  /* 0x00000017ff067819 */ /* 0x000fc40000011403 */
[----:B------:R-:W-:Y:S02]  /*14c0*/  PRMT R5, R2, 0x6540, R3 ;  /* 0x0000654002057816 */ /* 0x000fe40000000003 */
[----:B------:R-:W-:-:S04]  /*14d0*/  SGXT R2, R6, 0x1 ;  /* 0x000000010602781a */ /* 0x000fc80000000200 */
[----:B------:R-:W-:Y:S02]  /*14e0*/  LEA.HI R6, R2, R5, RZ, 0xc ;  /* 0x0000000502067211 */ /* 0x000fe400078f60ff */
[----:B------:R-:W0:Y:S01]  /*14f0*/  LDC.64 R2, c[0x0][0x250] ;  /* 0x00009400ff027b82 */ /* 0x000e220000000a00 */
[----:B------:R-:W2:Y:S04]  /*1500*/  LDS.128 R16, [R16] ;  /* 0x0000000010107984 */ /* 0x000ea80000000c00 */
[----:B------:R-:W5:Y:S04]  /*1510*/  LDS.128 R12, [R12+0x1000] ;  /* 0x001000000c0c7984 */ /* 0x000f680000000c00 */
[----:B------:R-:W2:Y:S01]  /*1520*/  LDS.128 R8, [R11+0x2000] ;  /* 0x002000000b087984 */ /* 0x000ea20000000c00 */
[----:B------:R-:W-:-:S02]  /*1530*/  SHF.L.U32 R20, R6, 0xb, RZ ;  /* 0x0000000b06147819 */ /* 0x000fc400000006ff */
[----:B------:R-:W-:Y:S02]  /*1540*/  LOP3.LUT R6, R6, 0xfffff000, RZ, 0xc0, !PT ;  /* 0xfffff00006067812 */ /* 0x000fe400078ec0ff */
[----:B------:R-:W-:-:S04]  /*1550*/  LOP3.LUT R20, R20, 0xff800000, RZ, 0xc0, !PT ;  /* 0xff80000014147812 */ /* 0x000fc800078ec0ff */
[----:B---3--:R-:W-:Y:S02]  /*1560*/  IADD3 R24, R20, R5, -R6 ;  /* 0x0000000514187210 */ /* 0x008fe40007ffe806 */
[----:B------:R-:W-:Y:S02]  /*1570*/  LOP3.LUT R5, R4, 0xc00, RZ, 0xfc, !PT ;  /* 0x00000c0004057812 */ /* 0x000fe400078efcff */
[C---:B------:R-:W-:Y:S02]  /*1580*/  LOP3.LUT R6, R0.reuse, 0x8, RZ, 0xfc, !PT ;  /* 0x0000000800067812 */ /* 0x040fe400078efcff */
[----:B------:R-:W-:Y:S02]  /*1590*/  SHF.R.U32.HI R20, RZ, 0x4, R5 ;  /* 0x00000004ff147819 */ /* 0x000fe40000011605 */
[C---:B------:R-:W-:Y:S02]  /*15a0*/  LOP3.LUT R5, R0.reuse, 0xc, RZ, 0xfc, !PT ;  /* 0x0000000c00057812 */ /* 0x040fe400078efcff */
[----:B------:R-:W-:-:S02]  /*15b0*/  ISETP.GE.AND P0, PT, R0, 0x800, PT ;  /* 0x000008000000780c */ /* 0x000fc40003f06270 */
[----:B------:R-:W-:Y:S02]  /*15c0*/  ISETP.GE.AND P1, PT, R7, 0x800, PT ;  /* 0x000008000700780c */ /* 0x000fe40003f26270 */
[----:B------:R-:W-:Y:S01]  /*15d0*/  ISETP.GE.AND P2, PT, R6, 0x800, PT ;  /* 0x000008000600780c */ /* 0x000fe20003f46270 */
[----:B-1----:R-:W-:Y:S01]  /*15e0*/  IMAD R21, R0, 0x1000, R24 ;  /* 0x0000100000157824 */ /* 0x002fe200078e0218 */
[----:B------:R-:W-:Y:S02]  /*15f0*/  LOP3.LUT R20, R20, 0xf0, RZ, 0xc0, !PT ;  /* 0x000000f014147812 */ /* 0x000fe400078ec0ff */
[----:B------:R-:W-:Y:S02]  /*1600*/  ISETP.GE.AND P3, PT, R5, 0x800, PT ;  /* 0x000008000500780c */ /* 0x000fe40003f66270 */
[-C--:B------:R-:W-:Y:S02]  /*1610*/  LEA R23, R7, R24.reuse, 0xc ;  /* 0x0000001807177211 */ /* 0x080fe400078e60ff */
[----:B------:R-:W-:Y:S01]  /*1620*/  LEA R25, R6, R24, 0xc ;  /* 0x0000001806197211 */ /* 0x000fe200078e60ff */
[----:B----4-:R-:W-:-:S02]  /*1630*/  VIADD R27, R20, UR4 ;  /* 0x00000004141b7c36 */ /* 0x010fc40008000000 */
[----:B0-----:R-:W-:-:S04]  /*1640*/  IMAD.WIDE R6, R21, 0x4, R2 ;  /* 0x0000000415067825 */ /* 0x001fc800078e0202 */
[--C-:B------:R-:W-:Y:S01]  /*1650*/  IMAD.WIDE R20, R23, 0x4, R2.reuse ;  /* 0x0000000417147825 */ /* 0x100fe200078e0202 */
[----:B--2---:R0:W-:Y:S03]  /*1660*/  @!P0 STG.E.128 desc[UR6][R6.64], R16 ;  /* 0x0000001006008986 */ /* 0x0041e6000c101d06 */
[----:B------:R-:W-:Y:S01]  /*1670*/  IMAD.WIDE R22, R25, 0x4, R2 ;  /* 0x0000000419167825 */ /* 0x000fe200078e0202 */
[----:B-----5:R0:W-:Y:S01]  /*1680*/  @!P1 STG.E.128 desc[UR6][R20.64], R12 ;  /* 0x0000000c14009986 */ /* 0x0201e2000c101d06 */
[----:B------:R-:W-:-:S03]  /*1690*/  LEA R27, R4, R27, 0x2 ;  /* 0x0000001b041b7211 */ /* 0x000fc600078e10ff */
[----:B------:R0:W-:Y:S02]  /*16a0*/  @!P2 STG.E.128 desc[UR6][R22.64], R8 ;  /* 0x000000081600a986 */ /* 0x0001e4000c101d06 */
[----:B0-----:R-:W-:Y:S05]  /*16b0*/  @P3 EXIT ;  /* 0x000000000000394d */ /* 0x001fea0003800000 */
[----:B0-----:R-:W0:Y:S01]  /*16c0*/  LDS.128 R8, [R27+0x3000] ;  /* 0x003000001b087984 */ /* 0x001e220000000c00 */
[----:B------:R-:W-:-:S05]  /*16d0*/  LEA R5, R5, R24, 0xc ;  /* 0x0000001805057211 */ /* 0x000fca00078e60ff */
[----:B------:R-:W-:-:S05]  /*16e0*/  IMAD.WIDE R2, R5, 0x4, R2 ;  /* 0x0000000405027825 */ /* 0x000fca00078e0202 */
[----:B0-----:R-:W-:Y:S01]  /*16f0*/  STG.E.128 desc[UR6][R2.64], R8 ;  /* 0x0000000802007986 */ /* 0x001fe2000c101d06 */
[----:B------:R-:W-:Y:S05]  /*1700*/  EXIT ;  /* 0x000000000000794d */ /* 0x000fea0003800000 */
.L_x_0:
[----:B------:R-:W-:-:S00]  /*1710*/  BRA `(.L_x_0) ;  /* 0xfffffffc00fc7947 */ /* 0x000fc0000383ffff */
[----:B------:R-:W-:-:S00]  /*1720*/  NOP ;  /* 0x0000000000007918 */ /* 0x000fc00000000000 */
        /* <DEDUP_REMOVED lines=13> */
.L_x_1:


//--------------------- .nv.global.init           --------------------------
	.section	.nv.global.init,"aw",@progbits
.nv.global.init:
	.type		_$_str,@object
	.size		_$_str,(_$_str_$_2 - _$_str)
_$_str:
        /*0000*/ 	.byte	0x5f, 0x5f, 0x43, 0x55, 0x44, 0x41, 0x5f, 0x46, 0x54, 0x5a, 0x00
	.type		_$_str_$_2,@object
	.size		_$_str_$_2,(.L_1 - _$_str_$_2)
_$_str_$_2:
        /*000b*/ 	.byte	0x5f, 0x5f, 0x43, 0x55, 0x44, 0x41, 0x5f, 0x50, 0x52, 0x45, 0x43, 0x5f, 0x53, 0x51, 0x52, 0x54
        /*001b*/ 	.byte	0x00
.L_1:


//--------------------- .nv.shared.triton_poi_fused__native_batch_norm_legit_no_training_add_mul_relu_7 --------------------------
	.section	.nv.shared.triton_poi_fused__native_batch_norm_legit_no_training_add_mul_relu_7,"aw",@nobits
	.sectionflags	@""
	.align	16
	.zero		1024


//--------------------- .nv.constant0.triton_poi_fused__native_batch_norm_legit_no_training_add_mul_relu_7 --------------------------
	.section	.nv.constant0.triton_poi_fused__native_batch_norm_legit_no_training_add_mul_relu_7,"a",@progbits
	.sectionflags	@""
	.align	4
.nv.constant0.triton_poi_fused__native_batch_norm_legit_no_training_add_mul_relu_7:
	.zero		608
